//
// Generated by NVIDIA NVVM Compiler
//
// Compiler Build ID: CL-36424714
// Cuda compilation tools, release 13.0, V13.0.88
// Based on NVVM 20.0.0
//

.version 9.0
.target sm_100
.address_size 64

	// .globl	_Z11extractBitsPKjPiii
.global .align 4 .u32 bCount;
.global .align 4 .u32 bCount1;
.extern .shared .align 16 .b8 s_data[];

.visible .entry _Z11extractBitsPKjPiii(
	.param .u64 .ptr .align 1 _Z11extractBitsPKjPiii_param_0,
	.param .u64 .ptr .align 1 _Z11extractBitsPKjPiii_param_1,
	.param .u32 _Z11extractBitsPKjPiii_param_2,
	.param .u32 _Z11extractBitsPKjPiii_param_3
)
{
	.reg .pred 	%p<2>;
	.reg .b32 	%r<10>;
	.reg .b64 	%rd<8>;

	ld.param.u64 	%rd1, [_Z11extractBitsPKjPiii_param_0];
	ld.param.u64 	%rd2, [_Z11extractBitsPKjPiii_param_1];
	ld.param.u32 	%r3, [_Z11extractBitsPKjPiii_param_2];
	ld.param.u32 	%r2, [_Z11extractBitsPKjPiii_param_3];
	mov.u32 	%r4, %ctaid.x;
	mov.u32 	%r5, %ntid.x;
	mov.u32 	%r6, %tid.x;
	mad.lo.s32 	%r1, %r4, %r5, %r6;
	setp.ge.s32 	%p1, %r1, %r3;
	@%p1 bra 	$L__BB0_2;
	cvta.to.global.u64 	%rd3, %rd1;
	cvta.to.global.u64 	%rd4, %rd2;
	mul.wide.s32 	%rd5, %r1, 4;
	add.s64 	%rd6, %rd3, %rd5;
	ld.global.u32 	%r7, [%rd6];
	shr.u32 	%r8, %r7, %r2;
	and.b32  	%r9, %r8, 1;
	add.s64 	%rd7, %rd4, %rd5;
	st.global.u32 	[%rd7], %r9;
$L__BB0_2:
	ret;

}
	// .globl	_Z13exclusiveScanPiiS_S_
.visible .entry _Z13exclusiveScanPiiS_S_(
	.param .u64 .ptr .align 1 _Z13exclusiveScanPiiS_S__param_0,
	.param .u32 _Z13exclusiveScanPiiS_S__param_1,
	.param .u64 .ptr .align 1 _Z13exclusiveScanPiiS_S__param_2,
	.param .u64 .ptr .align 1 _Z13exclusiveScanPiiS_S__param_3
)
{
	.reg .pred 	%p<17>;
	.reg .b32 	%r<65>;
	.reg .b64 	%rd<23>;

	ld.param.u64 	%rd5, [_Z13exclusiveScanPiiS_S__param_0];
	ld.param.u32 	%r18, [_Z13exclusiveScanPiiS_S__param_1];
	ld.param.u64 	%rd6, [_Z13exclusiveScanPiiS_S__param_2];
	ld.param.u64 	%rd4, [_Z13exclusiveScanPiiS_S__param_3];
	cvta.to.global.u64 	%rd1, %rd4;
	cvta.to.global.u64 	%rd2, %rd6;
	cvta.to.global.u64 	%rd3, %rd5;
	mov.u32 	%r1, %ctaid.x;
	mov.u32 	%r64, %ntid.x;
	mul.lo.s32 	%r19, %r1, %r64;
	shl.b32 	%r20, %r19, 1;
	mov.u32 	%r3, %tid.x;
	add.s32 	%r4, %r20, %r3;
	add.s32 	%r5, %r4, %r64;
	setp.ge.s32 	%p1, %r4, %r18;
	shl.b32 	%r21, %r3, 2;
	mov.u32 	%r22, s_data;
	add.s32 	%r6, %r22, %r21;
	@%p1 bra 	$L__BB1_2;
	mul.wide.s32 	%rd7, %r4, 4;
	add.s64 	%rd8, %rd3, %rd7;
	ld.global.u32 	%r24, [%rd8];
	st.shared.u32 	[%r6], %r24;
	bra.uni 	$L__BB1_3;
$L__BB1_2:
	mov.b32 	%r23, 0;
	st.shared.u32 	[%r6], %r23;
$L__BB1_3:
	setp.ge.s32 	%p2, %r5, %r18;
	shl.b32 	%r25, %r64, 2;
	add.s32 	%r7, %r6, %r25;
	@%p2 bra 	$L__BB1_5;
	mul.wide.s32 	%rd9, %r5, 4;
	add.s64 	%rd10, %rd3, %rd9;
	ld.global.u32 	%r27, [%rd10];
	st.shared.u32 	[%r7], %r27;
	bra.uni 	$L__BB1_6;
$L__BB1_5:
	mov.b32 	%r26, 0;
	st.shared.u32 	[%r6], %r26;
$L__BB1_6:
	bar.sync 	0;
	shl.b32 	%r8, %r64, 1;
	shl.b32 	%r29, %r3, 1;
	add.s32 	%r9, %r29, 2;
	mov.b32 	%r63, 1;
$L__BB1_7:
	mul.lo.s32 	%r11, %r63, %r9;
	add.s32 	%r30, %r11, -1;
	setp.ge.u32 	%p3, %r30, %r8;
	@%p3 bra 	$L__BB1_9;
	sub.s32 	%r31, %r11, %r63;
	shl.b32 	%r32, %r31, 2;
	add.s32 	%r34, %r22, %r32;
	ld.shared.u32 	%r35, [%r34+-4];
	shl.b32 	%r36, %r63, 2;
	add.s32 	%r37, %r34, %r36;
	ld.shared.u32 	%r38, [%r37+-4];
	add.s32 	%r39, %r38, %r35;
	st.shared.u32 	[%r37+-4], %r39;
$L__BB1_9:
	bar.sync 	0;
	shl.b32 	%r63, %r63, 1;
	setp.lt.u32 	%p4, %r63, %r8;
	@%p4 bra 	$L__BB1_7;
	setp.lt.u32 	%p5, %r64, 2;
	@%p5 bra 	$L__BB1_14;
$L__BB1_11:
	shr.u32 	%r14, %r64, 1;
	mul.lo.s32 	%r15, %r14, %r9;
	add.s32 	%r40, %r15, %r14;
	add.s32 	%r41, %r40, -1;
	setp.ge.u32 	%p6, %r41, %r8;
	@%p6 bra 	$L__BB1_13;
	shl.b32 	%r42, %r15, 2;
	add.s32 	%r44, %r22, %r42;
	ld.shared.u32 	%r45, [%r44+-4];
	shl.b32 	%r46, %r14, 2;
	add.s32 	%r47, %r44, %r46;
	ld.shared.u32 	%r48, [%r47+-4];
	add.s32 	%r49, %r48, %r45;
	st.shared.u32 	[%r47+-4], %r49;
$L__BB1_13:
	bar.sync 	0;
	setp.gt.u32 	%p7, %r64, 3;
	mov.u32 	%r64, %r14;
	@%p7 bra 	$L__BB1_11;
$L__BB1_14:
	setp.ge.s32 	%p8, %r4, %r18;
	@%p8 bra 	$L__BB1_16;
	ld.shared.u32 	%r50, [%r6];
	mul.wide.s32 	%rd11, %r4, 4;
	add.s64 	%rd12, %rd2, %rd11;
	st.global.u32 	[%rd12], %r50;
$L__BB1_16:
	setp.ge.s32 	%p9, %r5, %r18;
	@%p9 bra 	$L__BB1_18;
	ld.shared.u32 	%r51, [%r7];
	mul.wide.s32 	%rd13, %r5, 4;
	add.s64 	%rd14, %rd2, %rd13;
	st.global.u32 	[%rd14], %r51;
$L__BB1_18:
	setp.eq.s64 	%p10, %rd4, 0;
	setp.ne.s32 	%p11, %r3, 0;
	shl.b32 	%r52, %r8, 2;
	add.s32 	%r16, %r22, %r52;
	or.pred  	%p12, %p11, %p10;
	@%p12 bra 	$L__BB1_20;
	ld.shared.u32 	%r54, [%r16+-4];
	mul.wide.u32 	%rd15, %r1, 4;
	add.s64 	%rd16, %rd1, %rd15;
	st.global.u32 	[%rd16], %r54;
	bra.uni 	$L__BB1_21;
$L__BB1_20:
	setp.ne.s32 	%p13, %r3, 0;
	@%p13 bra 	$L__BB1_22;
$L__BB1_21:
	atom.global.add.u32 	%r55, [bCount], 1;
	st.shared.u32 	[s_data], %r55;
$L__BB1_22:
	setp.ne.s32 	%p14, %r3, 0;
	bar.sync 	0;
	ld.shared.u32 	%r17, [s_data];
	@%p14 bra 	$L__BB1_27;
	ld.shared.u32 	%r56, [%r16+-4];
	mul.wide.s32 	%rd17, %r17, 4;
	add.s64 	%rd18, %rd1, %rd17;
	st.global.u32 	[%rd18], %r56;
	setp.lt.s32 	%p15, %r17, 1;
	@%p15 bra 	$L__BB1_26;
$L__BB1_24:
	atom.global.or.b32 	%r57, [bCount1], 0;
	setp.lt.s32 	%p16, %r57, %r17;
	@%p16 bra 	$L__BB1_24;
	add.s32 	%r58, %r17, -1;
	mul.wide.u32 	%rd19, %r58, 4;
	add.s64 	%rd20, %rd1, %rd19;
	ld.global.u32 	%r59, [%rd20];
	st.shared.u32 	[%r16], %r59;
	mul.wide.u32 	%rd21, %r17, 4;
	add.s64 	%rd22, %rd1, %rd21;
	ld.global.u32 	%r60, [%rd22];
	add.s32 	%r61, %r60, %r59;
	st.global.u32 	[%rd22], %r61;
	membar.gl;
$L__BB1_26:
	atom.global.add.u32 	%r62, [bCount1], 1;
$L__BB1_27:
	bar.sync 	0;
	ret;

}
	// .globl	_Z13addPrevBlkSumPiS_i
.visible .entry _Z13addPrevBlkSumPiS_i(
	.param .u64 .ptr .align 1 _Z13addPrevBlkSumPiS_i_param_0,
	.param .u64 .ptr .align 1 _Z13addPrevBlkSumPiS_i_param_1,
	.param .u32 _Z13addPrevBlkSumPiS_i_param_2
)
{
	.reg .pred 	%p<2>;
	.reg .b32 	%r<10>;
	.reg .b64 	%rd<9>;

	ld.param.u64 	%rd1, [_Z13addPrevBlkSumPiS_i_param_0];
	ld.param.u64 	%rd2, [_Z13addPrevBlkSumPiS_i_param_1];
	ld.param.u32 	%r3, [_Z13addPrevBlkSumPiS_i_param_2];
	mov.u32 	%r1, %ctaid.x;
	mov.u32 	%r4, %ntid.x;
	mov.u32 	%r5, %tid.x;
	add.s32 	%r6, %r4, %r5;
	mad.lo.s32 	%r2, %r1, %r4, %r6;
	setp.ge.s32 	%p1, %r2, %r3;
	@%p1 bra 	$L__BB2_2;
	cvta.to.global.u64 	%rd3, %rd1;
	cvta.to.global.u64 	%rd4, %rd2;
	mul.wide.u32 	%rd5, %r1, 4;
	add.s64 	%rd6, %rd3, %rd5;
	ld.global.u32 	%r7, [%rd6];
	mul.wide.s32 	%rd7, %r2, 4;
	add.s64 	%rd8, %rd4, %rd7;
	ld.global.u32 	%r8, [%rd8];
	add.s32 	%r9, %r8, %r7;
	st.global.u32 	[%rd8], %r9;
$L__BB2_2:
	ret;

}
	// .globl	_Z7scatterPKjPjPiS2_i
.visible .entry _Z7scatterPKjPjPiS2_i(
	.param .u64 .ptr .align 1 _Z7scatterPKjPjPiS2_i_param_0,
	.param .u64 .ptr .align 1 _Z7scatterPKjPjPiS2_i_param_1,
	.param .u64 .ptr .align 1 _Z7scatterPKjPjPiS2_i_param_2,
	.param .u64 .ptr .align 1 _Z7scatterPKjPjPiS2_i_param_3,
	.param .u32 _Z7scatterPKjPjPiS2_i_param_4
)
{
	.reg .pred 	%p<3>;
	.reg .b32 	%r<18>;
	.reg .b64 	%rd<22>;

	ld.param.u64 	%rd3, [_Z7scatterPKjPjPiS2_i_param_0];
	ld.param.u64 	%rd4, [_Z7scatterPKjPjPiS2_i_param_1];
	ld.param.u64 	%rd5, [_Z7scatterPKjPjPiS2_i_param_2];
	ld.param.u64 	%rd6, [_Z7scatterPKjPjPiS2_i_param_3];
	ld.param.u32 	%r5, [_Z7scatterPKjPjPiS2_i_param_4];
	cvta.to.global.u64 	%rd1, %rd6;
	mov.u32 	%r6, %ctaid.x;
	mov.u32 	%r7, %ntid.x;
	mov.u32 	%r8, %tid.x;
	mad.lo.s32 	%r1, %r6, %r7, %r8;
	setp.ge.s32 	%p1, %r1, %r5;
	@%p1 bra 	$L__BB3_5;
	cvta.to.global.u64 	%rd2, %rd5;
	mul.wide.s32 	%rd7, %r1, 4;
	add.s64 	%rd8, %rd2, %rd7;
	ld.global.u32 	%r9, [%rd8];
	setp.ne.s32 	%p2, %r9, 0;
	@%p2 bra 	$L__BB3_3;
	add.s64 	%rd15, %rd1, %rd7;
	ld.global.u32 	%r15, [%rd15];
	sub.s32 	%r17, %r1, %r15;
	bra.uni 	$L__BB3_4;
$L__BB3_3:
	mul.wide.s32 	%rd9, %r5, 4;
	add.s64 	%rd10, %rd2, %rd9;
	add.s64 	%rd11, %rd1, %rd9;
	ld.global.u32 	%r10, [%rd10+-4];
	ld.global.u32 	%r11, [%rd11+-4];
	add.s64 	%rd13, %rd1, %rd7;
	ld.global.u32 	%r12, [%rd13];
	add.s32 	%r13, %r11, %r10;
	sub.s32 	%r14, %r5, %r13;
	add.s32 	%r17, %r14, %r12;
$L__BB3_4:
	cvta.to.global.u64 	%rd16, %rd3;
	add.s64 	%rd18, %rd16, %rd7;
	ld.global.u32 	%r16, [%rd18];
	cvta.to.global.u64 	%rd19, %rd4;
	mul.wide.s32 	%rd20, %r17, 4;
	add.s64 	%rd21, %rd19, %rd20;
	st.global.u32 	[%rd21], %r16;
$L__BB3_5:
	ret;

}


// ===== COMPILED SASS (sm_100) =====

	.target	sm_100

	.elftype	@"ET_EXEC"


//--------------------- .note.nv.tkinfo           --------------------------
	.section	.note.nv.tkinfo,"",@"SHT_NOTE"
	.sectionflags	@"SHF_NOTE_NV_TKINFO"
	.tkinfo
        /*0018*/ 	.word	0x00000002
        /*0030*/ 	.string	""
        /*0030*/ 	.string	"ptxas"
        /*0030*/ 	.string	"Cuda compilation tools, release 13.0, V13.0.88"
        /*0030*/ 	.string	"Build cuda_13.0.r13.0/compiler.36424714_0"
        /*0030*/ 	.string	"-arch sm_100 -m 64 "



//--------------------- .note.nv.cuinfo           --------------------------
	.section	.note.nv.cuinfo,"",@"SHT_NOTE"
	.sectionflags	@"SHF_NOTE_NV_CUINFO"
        /*0018*/ 	.short	0x0002
        /*001a*/ 	.short	0x0064
        /*001c*/ 	.short	0x0082
	.zero		2


//--------------------- .nv.info                  --------------------------
	.section	.nv.info,"",@"SHT_CUDA_INFO"
	.align	4


	//----- nvinfo : EIATTR_REGCOUNT
	.align		4
        /*0000*/ 	.byte	0x04, 0x2f
        /*0002*/ 	.short	(.L_3 - .L_2)
	.align		4
.L_2:
        /*0004*/ 	.word	index@(_Z11extractBitsPKjPiii)
        /*0008*/ 	.word	0x0000000a


	//----- nvinfo : EIATTR_FRAME_SIZE
	.align		4
.L_3:
        /*000c*/ 	.byte	0x04, 0x11
        /*000e*/ 	.short	(.L_5 - .L_4)
	.align		4
.L_4:
        /*0010*/ 	.word	index@(_Z11extractBitsPKjPiii)
        /*0014*/ 	.word	0x00000000


	//----- nvinfo : EIATTR_REGCOUNT
	.align		4
.L_5:
        /*0018*/ 	.byte	0x04, 0x2f
        /*001a*/ 	.short	(.L_7 - .L_6)
	.align		4
.L_6:
        /*001c*/ 	.word	index@(_Z13exclusiveScanPiiS_S_)
        /*0020*/ 	.word	0x00000014


	//----- nvinfo : EIATTR_FRAME_SIZE
	.align		4
.L_7:
        /*0024*/ 	.byte	0x04, 0x11
        /*0026*/ 	.short	(.L_9 - .L_8)
	.align		4
.L_8:
        /*0028*/ 	.word	index@(_Z13exclusiveScanPiiS_S_)
        /*002c*/ 	.word	0x00000000


	//----- nvinfo : EIATTR_REGCOUNT
	.align		4
.L_9:
        /*0030*/ 	.byte	0x04, 0x2f
        /*0032*/ 	.short	(.L_11 - .L_10)
	.align		4
.L_10:
        /*0034*/ 	.word	index@(_Z13addPrevBlkSumPiS_i)
        /*0038*/ 	.word	0x0000000c


	//----- nvinfo : EIATTR_FRAME_SIZE
	.align		4
.L_11:
        /*003c*/ 	.byte	0x04, 0x11
        /*003e*/ 	.short	(.L_13 - .L_12)
	.align		4
.L_12:
        /*0040*/ 	.word	index@(_Z13addPrevBlkSumPiS_i)
        /*0044*/ 	.word	0x00000000


	//----- nvinfo : EIATTR_REGCOUNT
	.align		4
.L_13:
        /*0048*/ 	.byte	0x04, 0x2f
        /*004a*/ 	.short	(.L_15 - .L_14)
	.align		4
.L_14:
        /*004c*/ 	.word	index@(_Z7scatterPKjPjPiS2_i)
        /*0050*/ 	.word	0x00000012


	//----- nvinfo : EIATTR_FRAME_SIZE
	.align		4
.L_15:
        /*0054*/ 	.byte	0x04, 0x11
        /*0056*/ 	.short	(.L_17 - .L_16)
	.align		4
.L_16:
        /*0058*/ 	.word	index@(_Z7scatterPKjPjPiS2_i)
        /*005c*/ 	.word	0x00000000


	//----- nvinfo : EIATTR_MIN_STACK_SIZE
	.align		4
.L_17:
        /*0060*/ 	.byte	0x04, 0x12
        /*0062*/ 	.short	(.L_19 - .L_18)
	.align		4
.L_18:
        /*0064*/ 	.word	index@(_Z7scatterPKjPjPiS2_i)
        /*0068*/ 	.word	0x00000000


	//----- nvinfo : EIATTR_MIN_STACK_SIZE
	.align		4
.L_19:
        /*006c*/ 	.byte	0x04, 0x12
        /*006e*/ 	.short	(.L_21 - .L_20)
	.align		4
.L_20:
        /*0070*/ 	.word	index@(_Z13addPrevBlkSumPiS_i)
        /*0074*/ 	.word	0x00000000


	//----- nvinfo : EIATTR_MIN_STACK_SIZE
	.align		4
.L_21:
        /*0078*/ 	.byte	0x04, 0x12
        /*007a*/ 	.short	(.L_23 - .L_22)
	.align		4
.L_22:
        /*007c*/ 	.word	index@(_Z13exclusiveScanPiiS_S_)
        /*0080*/ 	.word	0x00000000


	//----- nvinfo : EIATTR_MIN_STACK_SIZE
	.align		4
.L_23:
        /*0084*/ 	.byte	0x04, 0x12
        /*0086*/ 	.short	(.L_25 - .L_24)
	.align		4
.L_24:
        /*0088*/ 	.word	index@(_Z11extractBitsPKjPiii)
        /*008c*/ 	.word	0x00000000
.L_25:


//--------------------- .nv.compat                --------------------------
	.section	.nv.compat,"",@"SHT_CUDA_COMPAT_INFO"
	.align	4
        /*0000*/ 	.byte	0x02, 0x09, 0x00, 0x00, 0x02, 0x02, 0x01, 0x00, 0x02, 0x05, 0x05, 0x00, 0x03, 0x07, 0x01, 0x01
        /*0010*/ 	.byte	0x02, 0x03, 0x00, 0x00, 0x02, 0x06, 0x01, 0x00, 0x04, 0x0b, 0x08, 0x00, 0x09, 0x00, 0x00, 0x00
        /*0020*/ 	.byte	0x00, 0x00, 0x00, 0x00


//--------------------- .nv.info._Z7scatterPKjPjPiS2_i --------------------------
	.section	.nv.info._Z7scatterPKjPjPiS2_i,"",@"SHT_CUDA_INFO"
	.sectionflags	@""
	.align	4


	//----- nvinfo : EIATTR_CUDA_API_VERSION
	.align		4
        /*0000*/ 	.byte	0x04, 0x37
        /*0002*/ 	.short	(.L_27 - .L_26)
.L_26:
        /*0004*/ 	.word	0x00000082


	//----- nvinfo : EIATTR_KPARAM_INFO
	.align		4
.L_27:
        /*0008*/ 	.byte	0x04, 0x17
        /*000a*/ 	.short	(.L_29 - .L_28)
.L_28:
        /*000c*/ 	.word	0x00000000
        /*0010*/ 	.short	0x0004
        /*0012*/ 	.short	0x0020
        /*0014*/ 	.byte	0x00, 0xf0, 0x11, 0x00


	//----- nvinfo : EIATTR_KPARAM_INFO
	.align		4
.L_29:
        /*0018*/ 	.byte	0x04, 0x17
        /*001a*/ 	.short	(.L_31 - .L_30)
.L_30:
        /*001c*/ 	.word	0x00000000
        /*0020*/ 	.short	0x0003
        /*0022*/ 	.short	0x0018
        /*0024*/ 	.byte	0x00, 0xf5, 0x21, 0x00


	//----- nvinfo : EIATTR_KPARAM_INFO
	.align		4
.L_31:
        /*0028*/ 	.byte	0x04, 0x17
        /*002a*/ 	.short	(.L_33 - .L_32)
.L_32:
        /*002c*/ 	.word	0x00000000
        /*0030*/ 	.short	0x0002
        /*0032*/ 	.short	0x0010
        /*0034*/ 	.byte	0x00, 0xf5, 0x21, 0x00


	//----- nvinfo : EIATTR_KPARAM_INFO
	.align		4
.L_33:
        /*0038*/ 	.byte	0x04, 0x17
        /*003a*/ 	.short	(.L_35 - .L_34)
.L_34:
        /*003c*/ 	.word	0x00000000
        /*0040*/ 	.short	0x0001
        /*0042*/ 	.short	0x0008
        /*0044*/ 	.byte	0x00, 0xf5, 0x21, 0x00


	//----- nvinfo : EIATTR_KPARAM_INFO
	.align		4
.L_35:
        /*0048*/ 	.byte	0x04, 0x17
        /*004a*/ 	.short	(.L_37 - .L_36)
.L_36:
        /*004c*/ 	.word	0x00000000
        /*0050*/ 	.short	0x0000
        /*0052*/ 	.short	0x0000
        /*0054*/ 	.byte	0x00, 0xf5, 0x21, 0x00


	//----- nvinfo : EIATTR_SPARSE_MMA_MASK
	.align		4
.L_37:
        /*0058*/ 	.byte	0x03, 0x50
        /*005a*/ 	.short	0x0000


	//----- nvinfo : EIATTR_MAXREG_COUNT
	.align		4
        /*005c*/ 	.byte	0x03, 0x1b
        /*005e*/ 	.short	0x00ff


	//----- nvinfo : EIATTR_MERCURY_ISA_VERSION
	.align		4
        /*0060*/ 	.byte	0x03, 0x5f
        /*0062*/ 	.short	0x0101


	//----- nvinfo : EIATTR_VRC_CTA_INIT_COUNT
	.align		4
        /*0064*/ 	.byte	0x02, 0x4a
	.zero		1
	.zero		1


	//----- nvinfo : EIATTR_EXIT_INSTR_OFFSETS
	.align		4
        /*0068*/ 	.byte	0x04, 0x1c
        /*006a*/ 	.short	(.L_39 - .L_38)


	//   ....[0]....
.L_38:
        /*006c*/ 	.word	0x00000070


	//   ....[1]....
        /*0070*/ 	.word	0x000001d0


	//----- nvinfo : EIATTR_CBANK_PARAM_SIZE
	.align		4
.L_39:
        /*0074*/ 	.byte	0x03, 0x19
        /*0076*/ 	.short	0x0024


	//----- nvinfo : EIATTR_PARAM_CBANK
	.align		4
        /*0078*/ 	.byte	0x04, 0x0a
        /*007a*/ 	.short	(.L_41 - .L_40)
	.align		4
.L_40:
        /*007c*/ 	.word	index@(.nv.constant0._Z7scatterPKjPjPiS2_i)
        /*0080*/ 	.short	0x0380
        /*0082*/ 	.short	0x0024


	//----- nvinfo : EIATTR_SW_WAR
	.align		4
.L_41:
        /*0084*/ 	.byte	0x04, 0x36
        /*0086*/ 	.short	(.L_43 - .L_42)
.L_42:
        /*0088*/ 	.word	0x00000008
.L_43:


//--------------------- .nv.info._Z13addPrevBlkSumPiS_i --------------------------
	.section	.nv.info._Z13addPrevBlkSumPiS_i,"",@"SHT_CUDA_INFO"
	.sectionflags	@""
	.align	4


	//----- nvinfo : EIATTR_CUDA_API_VERSION
	.align		4
        /*0000*/ 	.byte	0x04, 0x37
        /*0002*/ 	.short	(.L_45 - .L_44)
.L_44:
        /*0004*/ 	.word	0x00000082


	//----- nvinfo : EIATTR_KPARAM_INFO
	.align		4
.L_45:
        /*0008*/ 	.byte	0x04, 0x17
        /*000a*/ 	.short	(.L_47 - .L_46)
.L_46:
        /*000c*/ 	.word	0x00000000
        /*0010*/ 	.short	0x0002
        /*0012*/ 	.short	0x0010
        /*0014*/ 	.byte	0x00, 0xf0, 0x11, 0x00


	//----- nvinfo : EIATTR_KPARAM_INFO
	.align		4
.L_47:
        /*0018*/ 	.byte	0x04, 0x17
        /*001a*/ 	.short	(.L_49 - .L_48)
.L_48:
        /*001c*/ 	.word	0x00000000
        /*0020*/ 	.short	0x0001
        /*0022*/ 	.short	0x0008
        /*0024*/ 	.byte	0x00, 0xf5, 0x21, 0x00


	//----- nvinfo : EIATTR_KPARAM_INFO
	.align		4
.L_49:
        /*0028*/ 	.byte	0x04, 0x17
        /*002a*/ 	.short	(.L_51 - .L_50)
.L_50:
        /*002c*/ 	.word	0x00000000
        /*0030*/ 	.short	0x0000
        /*0032*/ 	.short	0x0000
        /*0034*/ 	.byte	0x00, 0xf5, 0x21, 0x00


	//----- nvinfo : EIATTR_SPARSE_MMA_MASK
	.align		4
.L_51:
        /*0038*/ 	.byte	0x03, 0x50
        /*003a*/ 	.short	0x0000


	//----- nvinfo : EIATTR_MAXREG_COUNT
	.align		4
        /*003c*/ 	.byte	0x03, 0x1b
        /*003e*/ 	.short	0x00ff


	//----- nvinfo : EIATTR_MERCURY_ISA_VERSION
	.align		4
        /*0040*/ 	.byte	0x03, 0x5f
        /*0042*/ 	.short	0x0101


	//----- nvinfo : EIATTR_VRC_CTA_INIT_COUNT
	.align		4
        /*0044*/ 	.byte	0x02, 0x4a
	.zero		1
	.zero		1


	//----- nvinfo : EIATTR_EXIT_INSTR_OFFSETS
	.align		4
        /*0048*/ 	.byte	0x04, 0x1c
        /*004a*/ 	.short	(.L_53 - .L_52)


	//   ....[0]....
.L_52:
        /*004c*/ 	.word	0x00000080


	//   ....[1]....
        /*0050*/ 	.word	0x00000120


	//----- nvinfo : EIATTR_CBANK_PARAM_SIZE
	.align		4
.L_53:
        /*0054*/ 	.byte	0x03, 0x19
        /*0056*/ 	.short	0x0014


	//----- nvinfo : EIATTR_PARAM_CBANK
	.align		4
        /*0058*/ 	.byte	0x04, 0x0a
        /*005a*/ 	.short	(.L_55 - .L_54)
	.align		4
.L_54:
        /*005c*/ 	.word	index@(.nv.constant0._Z13addPrevBlkSumPiS_i)
        /*0060*/ 	.short	0x0380
        /*0062*/ 	.short	0x0014


	//----- nvinfo : EIATTR_SW_WAR
	.align		4
.L_55:
        /*0064*/ 	.byte	0x04, 0x36
        /*0066*/ 	.short	(.L_57 - .L_56)
.L_56:
        /*0068*/ 	.word	0x00000008
.L_57:


//--------------------- .nv.info._Z13exclusiveScanPiiS_S_ --------------------------
	.section	.nv.info._Z13exclusiveScanPiiS_S_,"",@"SHT_CUDA_INFO"
	.sectionflags	@""
	.align	4


	//----- nvinfo : EIATTR_CUDA_API_VERSION
	.align		4
        /*0000*/ 	.byte	0x04, 0x37
        /*0002*/ 	.short	(.L_59 - .L_58)
.L_58:
        /*0004*/ 	.word	0x00000082


	//----- nvinfo : EIATTR_KPARAM_INFO
	.align		4
.L_59:
        /*0008*/ 	.byte	0x04, 0x17
        /*000a*/ 	.short	(.L_61 - .L_60)
.L_60:
        /*000c*/ 	.word	0x00000000
        /*0010*/ 	.short	0x0003
        /*0012*/ 	.short	0x0018
        /*0014*/ 	.byte	0x00, 0xf5, 0x21, 0x00


	//----- nvinfo : EIATTR_KPARAM_INFO
	.align		4
.L_61:
        /*0018*/ 	.byte	0x04, 0x17
        /*001a*/ 	.short	(.L_63 - .L_62)
.L_62:
        /*001c*/ 	.word	0x00000000
        /*0020*/ 	.short	0x0002
        /*0022*/ 	.short	0x0010
        /*0024*/ 	.byte	0x00, 0xf5, 0x21, 0x00


	//----- nvinfo : EIATTR_KPARAM_INFO
	.align		4
.L_63:
        /*0028*/ 	.byte	0x04, 0x17
        /*002a*/ 	.short	(.L_65 - .L_64)
.L_64:
        /*002c*/ 	.word	0x00000000
        /*0030*/ 	.short	0x0001
        /*0032*/ 	.short	0x0008
        /*0034*/ 	.byte	0x00, 0xf0, 0x11, 0x00


	//----- nvinfo : EIATTR_KPARAM_INFO
	.align		4
.L_65:
        /*0038*/ 	.byte	0x04, 0x17
        /*003a*/ 	.short	(.L_67 - .L_66)
.L_66:
        /*003c*/ 	.word	0x00000000
        /*0040*/ 	.short	0x0000
        /*0042*/ 	.short	0x0000
        /*0044*/ 	.byte	0x00, 0xf5, 0x21, 0x00


	//----- nvinfo : EIATTR_SPARSE_MMA_MASK
	.align		4
.L_67:
        /*0048*/ 	.byte	0x03, 0x50
        /*004a*/ 	.short	0x0000


	//----- nvinfo : EIATTR_MAXREG_COUNT
	.align		4
        /*004c*/ 	.byte	0x03, 0x1b
        /*004e*/ 	.short	0x00ff


	//----- nvinfo : EIATTR_NUM_BARRIERS
	.align		4
        /*0050*/ 	.byte	0x02, 0x4c
        /*0052*/ 	.byte	0x01
	.zero		1


	//----- nvinfo : EIATTR_MERCURY_ISA_VERSION
	.align		4
        /*0054*/ 	.byte	0x03, 0x5f
        /*0056*/ 	.short	0x0101


	//----- nvinfo : EIATTR_INT_WARP_WIDE_INSTR_OFFSETS
	.align		4
        /*0058*/ 	.byte	0x04, 0x31
        /*005a*/ 	.short	(.L_69 - .L_68)


	//   ....[0]....
.L_68:
        /*005c*/ 	.word	0x00000590


	//   ....[1]....
        /*0060*/ 	.word	0x00000650


	//----- nvinfo : EIATTR_VRC_CTA_INIT_COUNT
	.align		4
.L_69:
        /*0064*/ 	.byte	0x02, 0x4a
	.zero		1
	.zero		1


	//----- nvinfo : EIATTR_EXIT_INSTR_OFFSETS
	.align		4
        /*0068*/ 	.byte	0x04, 0x1c
        /*006a*/ 	.short	(.L_71 - .L_70)


	//   ....[0]....
.L_70:
        /*006c*/ 	.word	0x000008f0


	//----- nvinfo : EIATTR_CRS_STACK_SIZE
	.align		4
.L_71:
        /*0070*/ 	.byte	0x04, 0x1e
        /*0072*/ 	.short	(.L_73 - .L_72)
.L_72:
        /*0074*/ 	.word	0x00000000


	//----- nvinfo : EIATTR_CBANK_PARAM_SIZE
	.align		4
.L_73:
        /*0078*/ 	.byte	0x03, 0x19
        /*007a*/ 	.short	0x0020


	//----- nvinfo : EIATTR_PARAM_CBANK
	.align		4
        /*007c*/ 	.byte	0x04, 0x0a
        /*007e*/ 	.short	(.L_75 - .L_74)
	.align		4
.L_74:
        /*0080*/ 	.word	index@(.nv.constant0._Z13exclusiveScanPiiS_S_)
        /*0084*/ 	.short	0x0380
        /*0086*/ 	.short	0x0020


	//----- nvinfo : EIATTR_SW_WAR
	.align		4
.L_75:
        /*0088*/ 	.byte	0x04, 0x36
        /*008a*/ 	.short	(.L_77 - .L_76)
.L_76:
        /*008c*/ 	.word	0x00000008
.L_77:


//--------------------- .nv.info._Z11extractBitsPKjPiii --------------------------
	.section	.nv.info._Z11extractBitsPKjPiii,"",@"SHT_CUDA_INFO"
	.sectionflags	@""
	.align	4


	//----- nvinfo : EIATTR_CUDA_API_VERSION
	.align		4
        /*0000*/ 	.byte	0x04, 0x37
        /*0002*/ 	.short	(.L_79 - .L_78)
.L_78:
        /*0004*/ 	.word	0x00000082


	//----- nvinfo : EIATTR_KPARAM_INFO
	.align		4
.L_79:
        /*0008*/ 	.byte	0x04, 0x17
        /*000a*/ 	.short	(.L_81 - .L_80)
.L_80:
        /*000c*/ 	.word	0x00000000
        /*0010*/ 	.short	0x0003
        /*0012*/ 	.short	0x0014
        /*0014*/ 	.byte	0x00, 0xf0, 0x11, 0x00


	//----- nvinfo : EIATTR_KPARAM_INFO
	.align		4
.L_81:
        /*0018*/ 	.byte	0x04, 0x17
        /*001a*/ 	.short	(.L_83 - .L_82)
.L_82:
        /*001c*/ 	.word	0x00000000
        /*0020*/ 	.short	0x0002
        /*0022*/ 	.short	0x0010
        /*0024*/ 	.byte	0x00, 0xf0, 0x11, 0x00


	//----- nvinfo : EIATTR_KPARAM_INFO
	.align		4
.L_83:
        /*0028*/ 	.byte	0x04, 0x17
        /*002a*/ 	.short	(.L_85 - .L_84)
.L_84:
        /*002c*/ 	.word	0x00000000
        /*0030*/ 	.short	0x0001
        /*0032*/ 	.short	0x0008
        /*0034*/ 	.byte	0x00, 0xf5, 0x21, 0x00


	//----- nvinfo : EIATTR_KPARAM_INFO
	.align		4
.L_85:
        /*0038*/ 	.byte	0x04, 0x17
        /*003a*/ 	.short	(.L_87 - .L_86)
.L_86:
        /*003c*/ 	.word	0x00000000
        /*0040*/ 	.short	0x0000
        /*0042*/ 	.short	0x0000
        /*0044*/ 	.byte	0x00, 0xf5, 0x21, 0x00


	//----- nvinfo : EIATTR_SPARSE_MMA_MASK
	.align		4
.L_87:
        /*0048*/ 	.byte	0x03, 0x50
        /*004a*/ 	.short	0x0000


	//----- nvinfo : EIATTR_MAXREG_COUNT
	.align		4
        /*004c*/ 	.byte	0x03, 0x1b
        /*004e*/ 	.short	0x00ff


	//----- nvinfo : EIATTR_MERCURY_ISA_VERSION
	.align		4
        /*0050*/ 	.byte	0x03, 0x5f
        /*0052*/ 	.short	0x0101


	//----- nvinfo : EIATTR_VRC_CTA_INIT_COUNT
	.align		4
        /*0054*/ 	.byte	0x02, 0x4a
	.zero		1
	.zero		1


	//----- nvinfo : EIATTR_EXIT_INSTR_OFFSETS
	.align		4
        /*0058*/ 	.byte	0x04, 0x1c
        /*005a*/ 	.short	(.L_89 - .L_88)


	//   ....[0]....
.L_88:
        /*005c*/ 	.word	0x00000070


	//   ....[1]....
        /*0060*/ 	.word	0x00000120


	//----- nvinfo : EIATTR_CBANK_PARAM_SIZE
	.align		4
.L_89:
        /*0064*/ 	.byte	0x03, 0x19
        /*0066*/ 	.short	0x0018


	//----- nvinfo : EIATTR_PARAM_CBANK
	.align		4
        /*0068*/ 	.byte	0x04, 0x0a
        /*006a*/ 	.short	(.L_91 - .L_90)
	.align		4
.L_90:
        /*006c*/ 	.word	index@(.nv.constant0._Z11extractBitsPKjPiii)
        /*0070*/ 	.short	0x0380
        /*0072*/ 	.short	0x0018


	//----- nvinfo : EIATTR_SW_WAR
	.align		4
.L_91:
        /*0074*/ 	.byte	0x04, 0x36
        /*0076*/ 	.short	(.L_93 - .L_92)
.L_92:
        /*0078*/ 	.word	0x00000008
.L_93:


//--------------------- .nv.callgraph             --------------------------
	.section	.nv.callgraph,"",@"SHT_CUDA_CALLGRAPH"
	.align	4
	.sectionentsize	8
	.align		4
        /*0000*/ 	.word	0x00000000
	.align		4
        /*0004*/ 	.word	0xffffffff
	.align		4
        /*0008*/ 	.word	0x00000000
	.align		4
        /*000c*/ 	.word	0xfffffffe
	.align		4
        /*0010*/ 	.word	0x00000000
	.align		4
        /*0014*/ 	.word	0xfffffffd
	.align		4
        /*0018*/ 	.word	0x00000000
	.align		4
        /*001c*/ 	.word	0xfffffffc


//--------------------- .nv.constant4             --------------------------
	.section	.nv.constant4,"a",@progbits
	.align	8
	.align		8
.nv.constant4:
        /*0000*/ 	.dword	bCount
	.align		8
        /*0008*/ 	.dword	bCount1


//--------------------- .text._Z7scatterPKjPjPiS2_i --------------------------
	.section	.text._Z7scatterPKjPjPiS2_i,"ax",@progbits
	.align	128
        .global         _Z7scatterPKjPjPiS2_i
        .type           _Z7scatterPKjPjPiS2_i,@function
        .size           _Z7scatterPKjPjPiS2_i,(.L_x_15 - _Z7scatterPKjPjPiS2_i)
        .other          _Z7scatterPKjPjPiS2_i,@"STO_CUDA_ENTRY STV_DEFAULT"
_Z7scatterPKjPjPiS2_i:
.text._Z7scatterPKjPjPiS2_i:
[----:B------:R-:W-:Y:S01]  /*0000*/  LDC R1, c[0x0][0x37c] ;  /* 0x0000df00ff017b82 */ /* 0x000fe20000000800 */
[----:B------:R-:W0:Y:S07]  /*0010*/  S2R R0, SR_TID.X ;  /* 0x0000000000007919 */ /* 0x000e2e0000002100 */
[----:B------:R-:W0:Y:S08]  /*0020*/  S2UR UR4, SR_CTAID.X ;  /* 0x00000000000479c3 */ /* 0x000e300000002500 */
[----:B------:R-:W0:Y:S08]  /*0030*/  LDC R13, c[0x0][0x360] ;  /* 0x0000d800ff0d7b82 */ /* 0x000e300000000800 */
[----:B------:R-:W1:Y:S01]  /*0040*/  LDC R15, c[0x0][0x3a0] ;  /* 0x0000e800ff0f7b82 */ /* 0x000e620000000800 */
[----:B0-----:R-:W-:-:S05]  /*0050*/  IMAD R13, R13, UR4, R0 ;  /* 0x000000040d0d7c24 */ /* 0x001fca000f8e0200 */
[----:B-1----:R-:W-:-:S13]  /*0060*/  ISETP.GE.AND P0, PT, R13, R15, PT ;  /* 0x0000000f0d00720c */ /* 0x002fda0003f06270 */
[----:B------:R-:W-:Y:S05]  /*0070*/  @P0 EXIT ;  /* 0x000000000000094d */ /* 0x000fea0003800000 */
[----:B------:R-:W0:Y:S01]  /*0080*/  LDC.64 R6, c[0x0][0x390] ;  /* 0x0000e400ff067b82 */ /* 0x000e220000000a00 */
[----:B------:R-:W1:Y:S07]  /*0090*/  LDCU.64 UR4, c[0x0][0x358] ;  /* 0x00006b00ff0477ac */ /* 0x000e6e0008000a00 */
[----:B------:R-:W2:Y:S08]  /*00a0*/  LDC.64 R4, c[0x0][0x398] ;  /* 0x0000e600ff047b82 */ /* 0x000eb00000000a00 */
[----:B------:R-:W3:Y:S01]  /*00b0*/  LDC.64 R10, c[0x0][0x380] ;  /* 0x0000e000ff0a7b82 */ /* 0x000ee20000000a00 */
[----:B0-----:R-:W-:-:S06]  /*00c0*/  IMAD.WIDE R2, R13, 0x4, R6 ;  /* 0x000000040d027825 */ /* 0x001fcc00078e0206 */
[----:B-1----:R-:W4:Y:S01]  /*00d0*/  LDG.E R2, desc[UR4][R2.64] ;  /* 0x0000000402027981 */ /* 0x002f22000c1e1900 */
[----:B---3--:R-:W-:-:S06]  /*00e0*/  IMAD.WIDE R10, R13, 0x4, R10 ;  /* 0x000000040d0a7825 */ /* 0x008fcc00078e020a */
[----:B------:R-:W3:Y:S01]  /*00f0*/  LDG.E R11, desc[UR4][R10.64] ;  /* 0x000000040a0b7981 */ /* 0x000ee2000c1e1900 */
[----:B----4-:R-:W-:Y:S02]  /*0100*/  ISETP.NE.AND P0, PT, R2, RZ, PT ;  /* 0x000000ff0200720c */ /* 0x010fe40003f05270 */
[----:B------:R-:W0:Y:S11]  /*0110*/  LDC.64 R2, c[0x0][0x388] ;  /* 0x0000e200ff027b82 */ /* 0x000e360000000a00 */
[----:B------:R-:W-:-:S04]  /*0120*/  @P0 IMAD.WIDE R6, R15, 0x4, R6 ;  /* 0x000000040f060825 */ /* 0x000fc800078e0206 */
[--C-:B--2---:R-:W-:Y:S02]  /*0130*/  @P0 IMAD.WIDE R8, R15, 0x4, R4.reuse ;  /* 0x000000040f080825 */ /* 0x104fe400078e0204 */
[----:B------:R-:W2:Y:S02]  /*0140*/  @P0 LDG.E R6, desc[UR4][R6.64+-0x4] ;  /* 0xfffffc0406060981 */ /* 0x000ea4000c1e1900 */
[----:B------:R-:W-:Y:S02]  /*0150*/  IMAD.WIDE R4, R13, 0x4, R4 ;  /* 0x000000040d047825 */ /* 0x000fe400078e0204 */
[----:B------:R-:W2:Y:S04]  /*0160*/  @P0 LDG.E R9, desc[UR4][R8.64+-0x4] ;  /* 0xfffffc0408090981 */ /* 0x000ea8000c1e1900 */
[----:B------:R-:W4:Y:S01]  /*0170*/  LDG.E R4, desc[UR4][R4.64] ;  /* 0x0000000404047981 */ /* 0x000f22000c1e1900 */
[----:B--2---:R-:W-:-:S02]  /*0180*/  @P0 IADD3 R15, PT, PT, -R9, R15, -R6 ;  /* 0x0000000f090f0210 */ /* 0x004fc40007ffe906 */
[----:B----4-:R-:W-:Y:S02]  /*0190*/  @!P0 IADD3 R13, PT, PT, R13, -R4, RZ ;  /* 0x800000040d0d8210 */ /* 0x010fe40007ffe0ff */
[----:B------:R-:W-:-:S05]  /*01a0*/  @P0 IADD3 R13, PT, PT, R4, R15, RZ ;  /* 0x0000000f040d0210 */ /* 0x000fca0007ffe0ff */
[----:B0-----:R-:W-:-:S05]  /*01b0*/  IMAD.WIDE R2, R13, 0x4, R2 ;  /* 0x000000040d027825 */ /* 0x001fca00078e0202 */
[----:B---3--:R-:W-:Y:S01]  /*01c0*/  STG.E desc[UR4][R2.64], R11 ;  /* 0x0000000b02007986 */ /* 0x008fe2000c101904 */
[----:B------:R-:W-:Y:S05]  /*01d0*/  EXIT ;  /* 0x000000000000794d */ /* 0x000fea0003800000 */
.L_x_0:
[----:B------:R-:W-:-:S00]  /*01e0*/  BRA `(.L_x_0) ;  /* 0xfffffffc00fc7947 */ /* 0x000fc0000383ffff */
[----:B------:R-:W-:-:S00]  /*01f0*/  NOP ;  /* 0x0000000000007918 */ /* 0x000fc00000000000 */
        /* <DEDUP_REMOVED lines=8> */
.L_x_15:


//--------------------- .text._Z13addPrevBlkSumPiS_i --------------------------
	.section	.text._Z13addPrevBlkSumPiS_i,"ax",@progbits
	.align	128
        .global         _Z13addPrevBlkSumPiS_i
        .type           _Z13addPrevBlkSumPiS_i,@function
        .size           _Z13addPrevBlkSumPiS_i,(.L_x_16 - _Z13addPrevBlkSumPiS_i)
        .other          _Z13addPrevBlkSumPiS_i,@"STO_CUDA_ENTRY STV_DEFAULT"
_Z13addPrevBlkSumPiS_i:
.text._Z13addPrevBlkSumPiS_i:
[----:B------:R-:W-:Y:S01]  /*0000*/  LDC R1, c[0x0][0x37c] ;  /* 0x0000df00ff017b82 */ /* 0x000fe20000000800 */
[----:B------:R-:W0:Y:S01]  /*0010*/  S2R R0, SR_TID.X ;  /* 0x0000000000007919 */ /* 0x000e220000002100 */
[----:B------:R-:W0:Y:S01]  /*0020*/  LDCU UR4, c[0x0][0x360] ;  /* 0x00006c00ff0477ac */ /* 0x000e220008000800 */
[----:B------:R-:W1:Y:S01]  /*0030*/  S2R R9, SR_CTAID.X ;  /* 0x0000000000097919 */ /* 0x000e620000002500 */
[----:B------:R-:W2:Y:S01]  /*0040*/  LDCU UR5, c[0x0][0x390] ;  /* 0x00007200ff0577ac */ /* 0x000ea20008000800 */
[----:B0-----:R-:W-:-:S05]  /*0050*/  IADD3 R0, PT, PT, R0, UR4, RZ ;  /* 0x0000000400007c10 */ /* 0x001fca000fffe0ff */
[----:B-1----:R-:W-:-:S05]  /*0060*/  IMAD R7, R9, UR4, R0 ;  /* 0x0000000409077c24 */ /* 0x002fca000f8e0200 */
[----:B--2---:R-:W-:-:S13]  /*0070*/  ISETP.GE.AND P0, PT, R7, UR5, PT ;  /* 0x0000000507007c0c */ /* 0x004fda000bf06270 */
[----:B------:R-:W-:Y:S05]  /*0080*/  @P0 EXIT ;  /* 0x000000000000094d */ /* 0x000fea0003800000 */
[----:B------:R-:W0:Y:S01]  /*0090*/  LDC.64 R2, c[0x0][0x380] ;  /* 0x0000e000ff027b82 */ /* 0x000e220000000a00 */
[----:B------:R-:W1:Y:S07]  /*00a0*/  LDCU.64 UR4, c[0x0][0x358] ;  /* 0x00006b00ff0477ac */ /* 0x000e6e0008000a00 */
[----:B------:R-:W2:Y:S01]  /*00b0*/  LDC.64 R4, c[0x0][0x388] ;  /* 0x0000e200ff047b82 */ /* 0x000ea20000000a00 */
[----:B0-----:R-:W-:-:S06]  /*00c0*/  IMAD.WIDE.U32 R2, R9, 0x4, R2 ;  /* 0x0000000409027825 */ /* 0x001fcc00078e0002 */
[----:B-1----:R-:W3:Y:S01]  /*00d0*/  LDG.E R2, desc[UR4][R2.64] ;  /* 0x0000000402027981 */ /* 0x002ee2000c1e1900 */
[----:B--2---:R-:W-:-:S05]  /*00e0*/  IMAD.WIDE R4, R7, 0x4, R4 ;  /* 0x0000000407047825 */ /* 0x004fca00078e0204 */
[----:B------:R-:W3:Y:S02]  /*00f0*/  LDG.E R7, desc[UR4][R4.64] ;  /* 0x0000000404077981 */ /* 0x000ee4000c1e1900 */
[----:B---3--:R-:W-:-:S05]  /*0100*/  IADD3 R7, PT, PT, R2, R7, RZ ;  /* 0x0000000702077210 */ /* 0x008fca0007ffe0ff */
[----:B------:R-:W-:Y:S01]  /*0110*/  STG.E desc[UR4][R4.64], R7 ;  /* 0x0000000704007986 */ /* 0x000fe2000c101904 */
[----:B------:R-:W-:Y:S05]  /*0120*/  EXIT ;  /* 0x000000000000794d */ /* 0x000fea0003800000 */
.L_x_1:
        /* <DEDUP_REMOVED lines=13> */
.L_x_16:


//--------------------- .text._Z13exclusiveScanPiiS_S_ --------------------------
	.section	.text._Z13exclusiveScanPiiS_S_,"ax",@progbits
	.align	128
        .global         _Z13exclusiveScanPiiS_S_
        .type           _Z13exclusiveScanPiiS_S_,@function
        .size           _Z13exclusiveScanPiiS_S_,(.L_x_17 - _Z13exclusiveScanPiiS_S_)
        .other          _Z13exclusiveScanPiiS_S_,@"STO_CUDA_ENTRY STV_DEFAULT"
_Z13exclusiveScanPiiS_S_:
.text._Z13exclusiveScanPiiS_S_:
[----:B------:R-:W-:Y:S01]  /*0000*/  LDC R1, c[0x0][0x37c] ;  /* 0x0000df00ff017b82 */ /* 0x000fe20000000800 */
[----:B------:R-:W0:Y:S01]  /*0010*/  S2R R3, SR_CTAID.X ;  /* 0x0000000000037919 */ /* 0x000e220000002500 */
[----:B------:R-:W0:Y:S01]  /*0020*/  LDCU UR8, c[0x0][0x360] ;  /* 0x00006c00ff0877ac */ /* 0x000e220008000800 */
[----:B------:R-:W1:Y:S01]  /*0030*/  S2R R0, SR_TID.X ;  /* 0x0000000000007919 */ /* 0x000e620000002100 */
[----:B------:R-:W2:Y:S01]  /*0040*/  LDCU UR4, c[0x0][0x388] ;  /* 0x00007100ff0477ac */ /* 0x000ea20008000800 */
[----:B------:R-:W3:Y:S01]  /*0050*/  LDCU.64 UR6, c[0x0][0x358] ;  /* 0x00006b00ff0677ac */ /* 0x000ee20008000a00 */
[----:B0-----:R-:W-:-:S04]  /*0060*/  IMAD R5, R3, UR8, RZ ;  /* 0x0000000803057c24 */ /* 0x001fc8000f8e02ff */
[----:B-1----:R-:W-:-:S04]  /*0070*/  IMAD R5, R5, 0x2, R0 ;  /* 0x0000000205057824 */ /* 0x002fc800078e0200 */
[C---:B------:R-:W-:Y:S01]  /*0080*/  VIADD R4, R5.reuse, UR8 ;  /* 0x0000000805047c36 */ /* 0x040fe20008000000 */
[----:B--2---:R-:W-:-:S04]  /*0090*/  ISETP.GE.AND P0, PT, R5, UR4, PT ;  /* 0x0000000405007c0c */ /* 0x004fc8000bf06270 */
[----:B------:R-:W-:-:S09]  /*00a0*/  ISETP.GE.AND P1, PT, R4, UR4, PT ;  /* 0x0000000404007c0c */ /* 0x000fd2000bf26270 */
[----:B------:R-:W0:Y:S08]  /*00b0*/  @!P0 LDC.64 R8, c[0x0][0x380] ;  /* 0x0000e000ff088b82 */ /* 0x000e300000000a00 */
[----:B------:R-:W1:Y:S01]  /*00c0*/  @!P1 LDC.64 R10, c[0x0][0x380] ;  /* 0x0000e000ff0a9b82 */ /* 0x000e620000000a00 */
[----:B0-----:R-:W-:-:S06]  /*00d0*/  @!P0 IMAD.WIDE R8, R5, 0x4, R8 ;  /* 0x0000000405088825 */ /* 0x001fcc00078e0208 */
[----:B---3--:R0:W2:Y:S01]  /*00e0*/  @!P0 LDG.E R8, desc[UR6][R8.64] ;  /* 0x0000000608088981 */ /* 0x0080a2000c1e1900 */
[----:B-1----:R-:W-:-:S06]  /*00f0*/  @!P1 IMAD.WIDE R10, R4, 0x4, R10 ;  /* 0x00000004040a9825 */ /* 0x002fcc00078e020a */
[----:B------:R-:W3:Y:S01]  /*0100*/  @!P1 LDG.E R11, desc[UR6][R10.64] ;  /* 0x000000060a0b9981 */ /* 0x000ee2000c1e1900 */
[----:B------:R-:W1:Y:S01]  /*0110*/  S2UR UR5, SR_CgaCtaId ;  /* 0x00000000000579c3 */ /* 0x000e620000008800 */
[----:B------:R-:W-:Y:S01]  /*0120*/  UMOV UR4, 0x400 ;  /* 0x0000040000047882 */ /* 0x000fe20000000000 */
[----:B------:R-:W-:Y:S01]  /*0130*/  IMAD.U32 R12, RZ, RZ, UR8 ;  /* 0x00000008ff0c7e24 */ /* 0x000fe2000f8e00ff */
[----:B-1----:R-:W-:-:S06]  /*0140*/  ULEA UR4, UR5, UR4, 0x18 ;  /* 0x0000000405047291 */ /* 0x002fcc000f8ec0ff */
[----:B------:R-:W-:-:S05]  /*0150*/  LEA R7, R0, UR4, 0x2 ;  /* 0x0000000400077c11 */ /* 0x000fca000f8e10ff */
[----:B------:R-:W-:Y:S01]  /*0160*/  IMAD R6, R12, 0x4, R7 ;  /* 0x000000040c067824 */ /* 0x000fe200078e0207 */
[----:B0-----:R-:W-:Y:S01]  /*0170*/  LEA R9, R0, 0x2, 0x1 ;  /* 0x0000000200097811 */ /* 0x001fe200078e08ff */
[----:B------:R-:W-:Y:S02]  /*0180*/  IMAD.MOV.U32 R2, RZ, RZ, 0x1 ;  /* 0x00000001ff027424 */ /* 0x000fe400078e00ff */
[----:B------:R-:W-:Y:S01]  /*0190*/  IMAD.SHL.U32 R15, R12, 0x2, RZ ;  /* 0x000000020c0f7824 */ /* 0x000fe200078e00ff */
[----:B--2---:R0:W-:Y:S04]  /*01a0*/  @!P0 STS [R7], R8 ;  /* 0x0000000807008388 */ /* 0x0041e80000000800 */
[----:B------:R0:W-:Y:S04]  /*01b0*/  @P0 STS [R7], RZ ;  /* 0x000000ff07000388 */ /* 0x0001e80000000800 */
[----:B---3--:R0:W-:Y:S04]  /*01c0*/  @!P1 STS [R6], R11 ;  /* 0x0000000b06009388 */ /* 0x0081e80000000800 */
[----:B------:R0:W-:Y:S01]  /*01d0*/  @P1 STS [R7], RZ ;  /* 0x000000ff07001388 */ /* 0x0001e20000000800 */
[----:B------:R-:W-:Y:S06]  /*01e0*/  BAR.SYNC.DEFER_BLOCKING 0x0 ;  /* 0x0000000000007b1d */ /* 0x000fec0000010000 */
.L_x_2:
[----:B0-----:R-:W-:-:S05]  /*01f0*/  IMAD R11, R9, R2, RZ ;  /* 0x00000002090b7224 */ /* 0x001fca00078e02ff */
[----:B------:R-:W-:-:S04]  /*0200*/  IADD3 R8, PT, PT, R11, -0x1, RZ ;  /* 0xffffffff0b087810 */ /* 0x000fc80007ffe0ff */
[----:B------:R-:W-:-:S13]  /*0210*/  ISETP.GE.U32.AND P0, PT, R8, R15, PT ;  /* 0x0000000f0800720c */ /* 0x000fda0003f06070 */
[----:B------:R-:W-:-:S05]  /*0220*/  @!P0 IMAD.IADD R8, R11, 0x1, -R2 ;  /* 0x000000010b088824 */ /* 0x000fca00078e0a02 */
[----:B------:R-:W-:-:S05]  /*0230*/  @!P0 LEA R11, R8, UR4, 0x2 ;  /* 0x00000004080b8c11 */ /* 0x000fca000f8e10ff */
[C---:B------:R-:W-:Y:S02]  /*0240*/  @!P0 IMAD R8, R2.reuse, 0x4, R11 ;  /* 0x0000000402088824 */ /* 0x040fe400078e020b */
[----:B------:R-:W-:Y:S01]  /*0250*/  @!P0 LDS R11, [R11+-0x4] ;  /* 0xfffffc000b0b8984 */ /* 0x000fe20000000800 */
[----:B------:R-:W-:-:S03]  /*0260*/  IMAD.SHL.U32 R2, R2, 0x2, RZ ;  /* 0x0000000202027824 */ /* 0x000fc600078e00ff */
[----:B------:R-:W0:Y:S02]  /*0270*/  @!P0 LDS R10, [R8+-0x4] ;  /* 0xfffffc00080a8984 */ /* 0x000e240000000800 */
[----:B0-----:R-:W-:-:S05]  /*0280*/  @!P0 IMAD.IADD R13, R11, 0x1, R10 ;  /* 0x000000010b0d8824 */ /* 0x001fca00078e020a */
[----:B------:R1:W-:Y:S01]  /*0290*/  @!P0 STS [R8+-0x4], R13 ;  /* 0xfffffc0d08008388 */ /* 0x0003e20000000800 */
[----:B------:R-:W-:Y:S01]  /*02a0*/  BAR.SYNC.DEFER_BLOCKING 0x0 ;  /* 0x0000000000007b1d */ /* 0x000fe20000010000 */
[----:B------:R-:W-:-:S13]  /*02b0*/  ISETP.GE.U32.AND P0, PT, R2, R15, PT ;  /* 0x0000000f0200720c */ /* 0x000fda0003f06070 */
[----:B-1----:R-:W-:Y:S05]  /*02c0*/  @!P0 BRA `(.L_x_2) ;  /* 0xfffffffc00c88947 */ /* 0x002fea000383ffff */
[----:B------:R-:W0:Y:S01]  /*02d0*/  LDCU.64 UR8, c[0x0][0x398] ;  /* 0x00007300ff0877ac */ /* 0x000e220008000a00 */
[----:B------:R-:W-:Y:S02]  /*02e0*/  ISETP.GE.U32.AND P3, PT, R12, 0x2, PT ;  /* 0x000000020c00780c */ /* 0x000fe40003f66070 */
[----:B------:R-:W-:Y:S01]  /*02f0*/  LEA R2, R15, UR4, 0x2 ;  /* 0x000000040f027c11 */ /* 0x000fe2000f8e10ff */
[----:B------:R-:W1:Y:S01]  /*0300*/  LDCU UR5, c[0x0][0x388] ;  /* 0x00007100ff0577ac */ /* 0x000e620008000800 */
[----:B0-----:R-:W-:-:S04]  /*0310*/  ISETP.NE.U32.AND P0, PT, RZ, UR8, PT ;  /* 0x00000008ff007c0c */ /* 0x001fc8000bf05070 */
[----:B------:R-:W-:Y:S02]  /*0320*/  ISETP.NE.AND.EX P0, PT, RZ, UR9, PT, P0 ;  /* 0x00000009ff007c0c */ /* 0x000fe4000bf05300 */
[----:B-1----:R-:W-:Y:S02]  /*0330*/  ISETP.GE.AND P2, PT, R5, UR5, PT ;  /* 0x0000000505007c0c */ /* 0x002fe4000bf46270 */
[----:B------:R-:W-:Y:S02]  /*0340*/  ISETP.GE.AND P1, PT, R4, UR5, PT ;  /* 0x0000000504007c0c */ /* 0x000fe4000bf26270 */
[----:B------:R-:W-:Y:S01]  /*0350*/  ISETP.NE.OR P0, PT, R0, RZ, !P0 ;  /* 0x000000ff0000720c */ /* 0x000fe20004705670 */
[----:B------:R-:W-:-:S12]  /*0360*/  @!P3 BRA `(.L_x_3) ;  /* 0x000000000038b947 */ /* 0x000fd80003800000 */
.L_x_4:
[----:B------:R-:W-:-:S05]  /*0370*/  SHF.R.U32.HI R13, RZ, 0x1, R12 ;  /* 0x00000001ff0d7819 */ /* 0x000fca000001160c */
[----:B------:R-:W-:-:S05]  /*0380*/  IMAD R10, R9, R13, RZ ;  /* 0x0000000d090a7224 */ /* 0x000fca00078e02ff */
[----:B------:R-:W-:-:S04]  /*0390*/  IADD3 R8, PT, PT, R10, -0x1, R13 ;  /* 0xffffffff0a087810 */ /* 0x000fc80007ffe00d */
[----:B------:R-:W-:-:S13]  /*03a0*/  ISETP.GE.U32.AND P3, PT, R8, R15, PT ;  /* 0x0000000f0800720c */ /* 0x000fda0003f66070 */
[----:B------:R-:W-:-:S04]  /*03b0*/  @!P3 LEA R8, R10, UR4, 0x2 ;  /* 0x000000040a08bc11 */ /* 0x000fc8000f8e10ff */
[----:B------:R-:W-:Y:S02]  /*03c0*/  @!P3 LEA R10, R13, R8, 0x2 ;  /* 0x000000080d0ab211 */ /* 0x000fe400078e10ff */
[----:B------:R-:W-:Y:S04]  /*03d0*/  @!P3 LDS R8, [R8+-0x4] ;  /* 0xfffffc000808b984 */ /* 0x000fe80000000800 */
[----:B------:R-:W0:Y:S02]  /*03e0*/  @!P3 LDS R11, [R10+-0x4] ;  /* 0xfffffc000a0bb984 */ /* 0x000e240000000800 */
[----:B0-----:R-:W-:-:S05]  /*03f0*/  @!P3 IMAD.IADD R11, R8, 0x1, R11 ;  /* 0x00000001080bb824 */ /* 0x001fca00078e020b */
[----:B------:R0:W-:Y:S01]  /*0400*/  @!P3 STS [R10+-0x4], R11 ;  /* 0xfffffc0b0a00b388 */ /* 0x0001e20000000800 */
[----:B------:R-:W-:Y:S01]  /*0410*/  BAR.SYNC.DEFER_BLOCKING 0x0 ;  /* 0x0000000000007b1d */ /* 0x000fe20000010000 */
[----:B------:R-:W-:Y:S01]  /*0420*/  ISETP.GT.U32.AND P3, PT, R12, 0x3, PT ;  /* 0x000000030c00780c */ /* 0x000fe20003f64070 */
[----:B------:R-:W-:-:S12]  /*0430*/  IMAD.MOV.U32 R12, RZ, RZ, R13 ;  /* 0x000000ffff0c7224 */ /* 0x000fd800078e000d */
[----:B0-----:R-:W-:Y:S05]  /*0440*/  @P3 BRA `(.L_x_4) ;  /* 0xfffffffc00c83947 */ /* 0x001fea000383ffff */
.L_x_3:
[----:B------:R-:W0:Y:S01]  /*0450*/  @!P2 LDS R7, [R7] ;  /* 0x000000000707a984 */ /* 0x000e220000000800 */
[----:B------:R-:W1:Y:S01]  /*0460*/  @!P2 LDC.64 R8, c[0x0][0x390] ;  /* 0x0000e400ff08ab82 */ /* 0x000e620000000a00 */
[----:B------:R-:W-:Y:S04]  /*0470*/  BSSY.RECONVERGENT B1, `(.L_x_5) ;  /* 0x0000021000017945 */ /* 0x000fe80003800200 */
[----:B------:R-:W-:Y:S01]  /*0480*/  BSSY.RELIABLE B0, `(.L_x_6) ;  /* 0x000000f000007945 */ /* 0x000fe20003800100 */
[----:B------:R-:W2:Y:S04]  /*0490*/  @!P1 LDS R15, [R6] ;  /* 0x00000000060f9984 */ /* 0x000ea80000000800 */
[----:B------:R-:W3:Y:S01]  /*04a0*/  @!P0 LDS R17, [R2+-0x4] ;  /* 0xfffffc0002118984 */ /* 0x000ee20000000800 */
[----:B------:R-:W4:Y:S08]  /*04b0*/  @!P1 LDC.64 R12, c[0x0][0x390] ;  /* 0x0000e400ff0c9b82 */ /* 0x000f300000000a00 */
[----:B------:R-:W5:Y:S01]  /*04c0*/  @!P0 LDC.64 R10, c[0x0][0x398] ;  /* 0x0000e600ff0a8b82 */ /* 0x000f620000000a00 */
[----:B-1----:R-:W-:-:S04]  /*04d0*/  @!P2 IMAD.WIDE R8, R5, 0x4, R8 ;  /* 0x000000040508a825 */ /* 0x002fc800078e0208 */
[----:B----4-:R-:W-:Y:S01]  /*04e0*/  @!P1 IMAD.WIDE R4, R4, 0x4, R12 ;  /* 0x0000000404049825 */ /* 0x010fe200078e020c */
[----:B0-----:R0:W-:Y:S03]  /*04f0*/  @!P2 STG.E desc[UR6][R8.64], R7 ;  /* 0x000000070800a986 */ /* 0x0011e6000c101906 */
[----:B-----5:R-:W-:Y:S01]  /*0500*/  @!P0 IMAD.WIDE.U32 R10, R3, 0x4, R10 ;  /* 0x00000004030a8825 */ /* 0x020fe200078e000a */
[----:B--2---:R0:W-:Y:S04]  /*0510*/  @!P1 STG.E desc[UR6][R4.64], R15 ;  /* 0x0000000f04009986 */ /* 0x0041e8000c101906 */
[----:B---3--:R0:W-:Y:S01]  /*0520*/  @!P0 STG.E desc[UR6][R10.64], R17 ;  /* 0x000000110a008986 */ /* 0x0081e2000c101906 */
[----:B------:R-:W-:Y:S05]  /*0530*/  @!P0 BRA `(.L_x_7) ;  /* 0x00000000000c8947 */ /* 0x000fea0003800000 */
[----:B------:R-:W-:-:S13]  /*0540*/  ISETP.NE.AND P0, PT, R0, RZ, PT ;  /* 0x000000ff0000720c */ /* 0x000fda0003f05270 */
[----:B------:R-:W-:Y:S05]  /*0550*/  @P0 BREAK.RELIABLE B0 ;  /* 0x0000000000000942 */ /* 0x000fea0003800100 */
[----:B------:R-:W-:Y:S05]  /*0560*/  @P0 BRA `(.L_x_8) ;  /* 0x0000000000440947 */ /* 0x000fea0003800000 */
.L_x_7:
[----:B------:R-:W-:Y:S05]  /*0570*/  BSYNC.RELIABLE B0 ;  /* 0x0000000000007941 */ /* 0x000fea0003800100 */
.L_x_6:
[----:B------:R-:W1:Y:S01]  /*0580*/  S2R R3, SR_LANEID ;  /* 0x0000000000037919 */ /* 0x000e620000000000 */
[----:B------:R-:W-:Y:S01]  /*0590*/  VOTEU.ANY UR4, UPT, PT ;  /* 0x0000000000047886 */ /* 0x000fe200038e0100 */
[----:B0-----:R-:W0:Y:S01]  /*05a0*/  LDC.64 R4, c[0x4][RZ] ;  /* 0x01000000ff047b82 */ /* 0x001e220000000a00 */
[----:B------:R-:W1:Y:S08]  /*05b0*/  FLO.U32 R6, UR4 ;  /* 0x0000000400067d00 */ /* 0x000e7000080e0000 */
[----:B------:R-:W0:Y:S01]  /*05c0*/  POPC R7, UR4 ;  /* 0x0000000400077d09 */ /* 0x000e220008000000 */
[----:B-1----:R-:W-:-:S13]  /*05d0*/  ISETP.EQ.U32.AND P0, PT, R6, R3, PT ;  /* 0x000000030600720c */ /* 0x002fda0003f02070 */
[----:B0-----:R-:W2:Y:S01]  /*05e0*/  @P0 ATOMG.E.ADD.STRONG.GPU PT, R5, desc[UR6][R4.64], R7 ;  /* 0x80000007040509a8 */ /* 0x001ea200081ef106 */
[----:B------:R-:W0:Y:S01]  /*05f0*/  S2UR UR5, SR_CgaCtaId ;  /* 0x00000000000579c3 */ /* 0x000e220000008800 */
[----:B------:R-:W1:Y:S02]  /*0600*/  S2R R8, SR_LTMASK ;  /* 0x0000000000087919 */ /* 0x000e640000003900 */
[----:B-1----:R-:W-:Y:S01]  /*0610*/  LOP3.LUT R8, R8, UR4, RZ, 0xc0, !PT ;  /* 0x0000000408087c12 */ /* 0x002fe2000f8ec0ff */
[----:B------:R-:W-:Y:S02]  /*0620*/  UMOV UR4, 0x400 ;  /* 0x0000040000047882 */ /* 0x000fe40000000000 */
[----:B0-----:R-:W-:-:S03]  /*0630*/  ULEA UR4, UR5, UR4, 0x18 ;  /* 0x0000000405047291 */ /* 0x001fc6000f8ec0ff */
[----:B------:R-:W0:Y:S01]  /*0640*/  POPC R8, R8 ;  /* 0x0000000800087309 */ /* 0x000e220000000000 */
[----:B--2---:R-:W0:Y:S02]  /*0650*/  SHFL.IDX PT, R3, R5, R6, 0x1f ;  /* 0x00001f0605037589 */ /* 0x004e2400000e0000 */
[----:B0-----:R-:W-:-:S05]  /*0660*/  IMAD.IADD R3, R3, 0x1, R8 ;  /* 0x0000000103037824 */ /* 0x001fca00078e0208 */
[----:B------:R1:W-:Y:S02]  /*0670*/  STS [UR4], R3 ;  /* 0x00000003ff007988 */ /* 0x0003e40008000804 */
.L_x_8:
[----:B------:R-:W-:Y:S05]  /*0680*/  BSYNC.RECONVERGENT B1 ;  /* 0x0000000000017941 */ /* 0x000fea0003800200 */
.L_x_5:
[----:B------:R-:W-:Y:S05]  /*0690*/  WARPSYNC.ALL ;  /* 0x0000000000007948 */ /* 0x000fea0003800000 */
[----:B------:R-:W2:Y:S08]  /*06a0*/  S2UR UR5, SR_CgaCtaId ;  /* 0x00000000000579c3 */ /* 0x000eb00000008800 */
[----:B------:R-:W-:Y:S01]  /*06b0*/  BAR.SYNC.DEFER_BLOCKING 0x0 ;  /* 0x0000000000007b1d */ /* 0x000fe20000010000 */
[----:B------:R-:W-:-:S05]  /*06c0*/  ISETP.NE.AND P0, PT, R0, RZ, PT ;  /* 0x000000ff0000720c */ /* 0x000fca0003f05270 */
[----:B------:R-:W-:Y:S02]  /*06d0*/  UMOV UR4, 0x400 ;  /* 0x0000040000047882 */ /* 0x000fe40000000000 */
[----:B--2---:R-:W-:-:S06]  /*06e0*/  ULEA UR4, UR5, UR4, 0x18 ;  /* 0x0000000405047291 */ /* 0x004fcc000f8ec0ff */
[----:B------:R-:W-:Y:S06]  /*06f0*/  @P0 BRA `(.L_x_9) ;  /* 0x0000000000740947 */ /* 0x000fec0003800000 */
[----:B0-----:R-:W0:Y:S01]  /*0700*/  LDS R7, [UR4] ;  /* 0x00000004ff077984 */ /* 0x001e220008000800 */
[----:B------:R-:W0:Y:S03]  /*0710*/  LDC.64 R8, c[0x0][0x398] ;  /* 0x0000e600ff087b82 */ /* 0x000e260000000a00 */
[----:B-1----:R-:W1:Y:S01]  /*0720*/  LDS R3, [R2+-0x4] ;  /* 0xfffffc0002037984 */ /* 0x002e620000000800 */
[C---:B0-----:R-:W-:Y:S01]  /*0730*/  IMAD.WIDE R4, R7.reuse, 0x4, R8 ;  /* 0x0000000407047825 */ /* 0x041fe200078e0208 */
[----:B------:R-:W-:-:S04]  /*0740*/  ISETP.GE.AND P0, PT, R7, 0x1, PT ;  /* 0x000000010700780c */ /* 0x000fc80003f06270 */
[----:B-1----:R0:W-:Y:S09]  /*0750*/  STG.E desc[UR6][R4.64], R3 ;  /* 0x0000000304007986 */ /* 0x0021f2000c101906 */
[----:B------:R-:W-:Y:S05]  /*0760*/  @!P0 BRA `(.L_x_10) ;  /* 0x00000000004c8947 */ /* 0x000fea0003800000 */
[----:B0-----:R-:W0:Y:S01]  /*0770*/  LDC.64 R4, c[0x4][0x8] ;  /* 0x01000200ff047b82 */ /* 0x001e220000000a00 */
[----:B------:R-:W-:Y:S01]  /*0780*/  BSSY B1, `(.L_x_11) ;  /* 0x0000005000017945 */ /* 0x000fe20003800000 */
.L_x_12:
[----:B------:R-:W-:Y:S05]  /*0790*/  YIELD ;  /* 0x0000000000007946 */ /* 0x000fea0003800000 */
[----:B0-----:R-:W2:Y:S02]  /*07a0*/  ATOMG.E.OR.STRONG.GPU PT, R0, desc[UR6][R4.64], RZ ;  /* 0x800000ff040079a8 */ /* 0x001ea4000b1ef106 */
[----:B--2---:R-:W-:-:S13]  /*07b0*/  ISETP.GE.AND P0, PT, R0, R7, PT ;  /* 0x000000070000720c */ /* 0x004fda0003f06270 */
[----:B------:R-:W-:Y:S05]  /*07c0*/  @!P0 BRA `(.L_x_12) ;  /* 0xfffffffc00f08947 */ /* 0x000fea000383ffff */
[----:B------:R-:W-:Y:S05]  /*07d0*/  BSYNC B1 ;  /* 0x0000000000017941 */ /* 0x000fea0003800000 */
.L_x_11:
[C---:B------:R-:W-:Y:S01]  /*07e0*/  IADD3 R5, PT, PT, R7.reuse, -0x1, RZ ;  /* 0xffffffff07057810 */ /* 0x040fe20007ffe0ff */
[----:B------:R-:W-:-:S04]  /*07f0*/  IMAD.WIDE.U32 R6, R7, 0x4, R8 ;  /* 0x0000000407067825 */ /* 0x000fc800078e0008 */
[----:B------:R-:W-:Y:S01]  /*0800*/  IMAD.WIDE.U32 R4, R5, 0x4, R8 ;  /* 0x0000000405047825 */ /* 0x000fe200078e0008 */
[----:B------:R-:W2:Y:S05]  /*0810*/  LDG.E R0, desc[UR6][R6.64] ;  /* 0x0000000606007981 */ /* 0x000eaa000c1e1900 */
[----:B------:R-:W2:Y:S02]  /*0820*/  LDG.E R5, desc[UR6][R4.64] ;  /* 0x0000000604057981 */ /* 0x000ea4000c1e1900 */
[----:B--2---:R-:W-:Y:S02]  /*0830*/  IMAD.IADD R3, R5, 0x1, R0 ;  /* 0x0000000105037824 */ /* 0x004fe400078e0200 */
[----:B------:R1:W-:Y:S04]  /*0840*/  STS [R2], R5 ;  /* 0x0000000502007388 */ /* 0x0003e80000000800 */
[----:B------:R1:W-:Y:S01]  /*0850*/  STG.E desc[UR6][R6.64], R3 ;  /* 0x0000000306007986 */ /* 0x0003e2000c101906 */
[----:B------:R-:W-:Y:S06]  /*0860*/  MEMBAR.SC.GPU ;  /* 0x0000000000007992 */ /* 0x000fec0000002000 */
[----:B------:R-:W-:-:S00]  /*0870*/  ERRBAR ;  /* 0x00000000000079ab */ /* 0x000fc00000000000 */
[----:B------:R-:W-:Y:S06]  /*0880*/  CGAERRBAR ;  /* 0x00000000000075ab */ /* 0x000fec0000000000 */
[----:B------:R-:W-:Y:S01]  /*0890*/  CCTL.IVALL ;  /* 0x00000000ff00798f */ /* 0x000fe20002000000 */
.L_x_10:
[----:B01----:R-:W0:Y:S01]  /*08a0*/  LDC.64 R2, c[0x4][0x8] ;  /* 0x01000200ff027b82 */ /* 0x003e220000000a00 */
[----:B------:R-:W-:-:S05]  /*08b0*/  IMAD.MOV.U32 R5, RZ, RZ, 0x1 ;  /* 0x00000001ff057424 */ /* 0x000fca00078e00ff */
[----:B0-----:R2:W5:Y:S02]  /*08c0*/  ATOMG.E.ADD.STRONG.GPU PT, RZ, desc[UR6][R2.64], R5 ;  /* 0x8000000502ff79a8 */ /* 0x00156400081ef106 */
.L_x_9:
[----:B------:R-:W-:Y:S05]  /*08d0*/  WARPSYNC.ALL ;  /* 0x0000000000007948 */ /* 0x000fea0003800000 */
[----:B------:R-:W-:Y:S06]  /*08e0*/  BAR.SYNC.DEFER_BLOCKING 0x0 ;  /* 0x0000000000007b1d */ /* 0x000fec0000010000 */
[----:B------:R-:W-:Y:S05]  /*08f0*/  EXIT ;  /* 0x000000000000794d */ /* 0x000fea0003800000 */
.L_x_13:
        /* <DEDUP_REMOVED lines=16> */
.L_x_17:


//--------------------- .text._Z11extractBitsPKjPiii --------------------------
	.section	.text._Z11extractBitsPKjPiii,"ax",@progbits
	.align	128
        .global         _Z11extractBitsPKjPiii
        .type           _Z11extractBitsPKjPiii,@function
        .size           _Z11extractBitsPKjPiii,(.L_x_18 - _Z11extractBitsPKjPiii)
        .other          _Z11extractBitsPKjPiii,@"STO_CUDA_ENTRY STV_DEFAULT"
_Z11extractBitsPKjPiii:
.text._Z11extractBitsPKjPiii:
[----:B------:R-:W-:Y:S01]  /*0000*/  LDC R1, c[0x0][0x37c] ;  /* 0x0000df00ff017b82 */ /* 0x000fe20000000800 */
[----:B------:R-:W0:Y:S07]  /*0010*/  S2R R0, SR_TID.X ;  /* 0x0000000000007919 */ /* 0x000e2e0000002100 */
[----:B------:R-:W0:Y:S01]  /*0020*/  S2UR UR4, SR_CTAID.X ;  /* 0x00000000000479c3 */ /* 0x000e220000002500 */
[----:B------:R-:W1:Y:S07]  /*0030*/  LDCU UR5, c[0x0][0x390] ;  /* 0x00007200ff0577ac */ /* 0x000e6e0008000800 */
[----:B------:R-:W0:Y:S02]  /*0040*/  LDC R7, c[0x0][0x360] ;  /* 0x0000d800ff077b82 */ /* 0x000e240000000800 */
[----:B0-----:R-:W-:-:S05]  /*0050*/  IMAD R7, R7, UR4, R0 ;  /* 0x0000000407077c24 */ /* 0x001fca000f8e0200 */
[----:B-1----:R-:W-:-:S13]  /*0060*/  ISETP.GE.AND P0, PT, R7, UR5, PT ;  /* 0x0000000507007c0c */ /* 0x002fda000bf06270 */
[----:B------:R-:W-:Y:S05]  /*0070*/  @P0 EXIT ;  /* 0x000000000000094d */ /* 0x000fea0003800000 */
[----:B------:R-:W0:Y:S01]  /*0080*/  LDC.64 R2, c[0x0][0x380] ;  /* 0x0000e000ff027b82 */ /* 0x000e220000000a00 */
[----:B------:R-:W1:Y:S01]  /*0090*/  LDCU.64 UR4, c[0x0][0x358] ;  /* 0x00006b00ff0477ac */ /* 0x000e620008000a00 */
[----:B------:R-:W2:Y:S06]  /*00a0*/  LDCU UR6, c[0x0][0x394] ;  /* 0x00007280ff0677ac */ /* 0x000eac0008000800 */
[----:B------:R-:W3:Y:S01]  /*00b0*/  LDC.64 R4, c[0x0][0x388] ;  /* 0x0000e200ff047b82 */ /* 0x000ee20000000a00 */
[----:B0-----:R-:W-:-:S06]  /*00c0*/  IMAD.WIDE R2, R7, 0x4, R2 ;  /* 0x0000000407027825 */ /* 0x001fcc00078e0202 */
[----:B-1----:R-:W2:Y:S01]  /*00d0*/  LDG.E R2, desc[UR4][R2.64] ;  /* 0x0000000402027981 */ /* 0x002ea2000c1e1900 */
[----:B---3--:R-:W-:Y:S01]  /*00e0*/  IMAD.WIDE R4, R7, 0x4, R4 ;  /* 0x0000000407047825 */ /* 0x008fe200078e0204 */
[----:B--2---:R-:W-:-:S04]  /*00f0*/  SHF.R.U32.HI R0, RZ, UR6, R2 ;  /* 0x00000006ff007c19 */ /* 0x004fc80008011602 */
[----:B------:R-:W-:-:S05]  /*0100*/  LOP3.LUT R7, R0, 0x1, RZ, 0xc0, !PT ;  /* 0x0000000100077812 */ /* 0x000fca00078ec0ff */
[----:B------:R-:W-:Y:S01]  /*0110*/  STG.E desc[UR4][R4.64], R7 ;  /* 0x0000000704007986 */ /* 0x000fe2000c101904 */
[----:B------:R-:W-:Y:S05]  /*0120*/  EXIT ;  /* 0x000000000000794d */ /* 0x000fea0003800000 */
.L_x_14:
        /* <DEDUP_REMOVED lines=13> */
.L_x_18:


//--------------------- .nv.shared._Z7scatterPKjPjPiS2_i --------------------------
	.section	.nv.shared._Z7scatterPKjPjPiS2_i,"aw",@nobits
	.sectionflags	@""
	.align	16
	.zero		1024


//--------------------- .nv.shared.reserved.0     --------------------------
	.section	.nv.shared.reserved.0,"aw",@nobits
	.weak		__nv_reservedSMEM_offset_0_alias
	.size		__nv_reservedSMEM_offset_0_alias, 0, 64
	.other		__nv_reservedSMEM_offset_0_alias,@"STO_CUDA_RESERVED_SHARED STV_DEFAULT"
__nv_reservedSMEM_offset_0_alias:
	.zero		0
	.zero		64


//--------------------- .nv.global                --------------------------
	.section	.nv.global,"aw",@nobits
	.align	4
.nv.global:
	.type		bCount,@object
	.size		bCount,(bCount1 - bCount)
bCount:
	.zero		4
	.type		bCount1,@object
	.size		bCount1,(.L_1 - bCount1)
bCount1:
	.zero		4
.L_1:


//--------------------- .nv.shared._Z13addPrevBlkSumPiS_i --------------------------
	.section	.nv.shared._Z13addPrevBlkSumPiS_i,"aw",@nobits
	.sectionflags	@""
	.align	16
	.zero		1024


//--------------------- .nv.shared._Z13exclusiveScanPiiS_S_ --------------------------
	.section	.nv.shared._Z13exclusiveScanPiiS_S_,"aw",@nobits
	.sectionflags	@""
	.align	16
	.zero		1024


//--------------------- .nv.shared._Z11extractBitsPKjPiii --------------------------
	.section	.nv.shared._Z11extractBitsPKjPiii,"aw",@nobits
	.sectionflags	@""
	.align	16
	.zero		1024


//--------------------- .nv.constant0._Z7scatterPKjPjPiS2_i --------------------------
	.section	.nv.constant0._Z7scatterPKjPjPiS2_i,"a",@progbits
	.sectionflags	@""
	.align	4
.nv.constant0._Z7scatterPKjPjPiS2_i:
	.zero		932


//--------------------- .nv.constant0._Z13addPrevBlkSumPiS_i --------------------------
	.section	.nv.constant0._Z13addPrevBlkSumPiS_i,"a",@progbits
	.sectionflags	@""
	.align	4
.nv.constant0._Z13addPrevBlkSumPiS_i:
	.zero		916


//--------------------- .nv.constant0._Z13exclusiveScanPiiS_S_ --------------------------
	.section	.nv.constant0._Z13exclusiveScanPiiS_S_,"a",@progbits
	.sectionflags	@""
	.align	4
.nv.constant0._Z13exclusiveScanPiiS_S_:
	.zero		928


//--------------------- .nv.constant0._Z11extractBitsPKjPiii --------------------------
	.section	.nv.constant0._Z11extractBitsPKjPiii,"a",@progbits
	.sectionflags	@""
	.align	4
.nv.constant0._Z11extractBitsPKjPiii:
	.zero		920


//--------------------- SYMBOLS --------------------------

	.type		.nv.reservedSmem.offset0,@object
	.size		.nv.reservedSmem.offset0,0x4
	.type		.nv.reservedSmem.cap,@object
	.size		.nv.reservedSmem.cap,0x4
